//
// Generated by NVIDIA NVVM Compiler
//
// Compiler Build ID: CL-36424714
// Cuda compilation tools, release 13.0, V13.0.88
// Based on NVVM 20.0.0
//

.version 9.0
.target sm_100
.address_size 64

	// .globl	_Z6kernelv
.extern .func  (.param .b32 func_retval0) vprintf
(
	.param .b64 vprintf_param_0,
	.param .b64 vprintf_param_1
)
;
.global .align 1 .b8 $str[8] = {37, 100, 33, 61, 37, 100, 10};

.visible .entry _Z6kernelv()
{
	.local .align 8 .b8 	__local_depot0[8];
	.reg .b64 	%SP;
	.reg .b64 	%SPL;
	.reg .pred 	%p<6>;
	.reg .b32 	%r<46>;
	.reg .b64 	%rd<5>;

	mov.u64 	%SPL, __local_depot0;
	cvta.local.u64 	%SP, %SPL;
	mov.u32 	%r1, %tid.x;
	add.s32 	%r2, %r1, 1;
	setp.eq.s32 	%p1, %r1, 0;
	mov.b32 	%r45, 1;
	@%p1 bra 	$L__BB0_8;
	and.b32  	%r3, %r1, 3;
	setp.lt.u32 	%p2, %r1, 4;
	mov.b32 	%r45, 1;
	mov.u32 	%r43, %r2;
	@%p2 bra 	$L__BB0_5;
	add.s32 	%r37, %r1, -2;
	and.b32  	%r28, %r1, 1020;
	neg.s32 	%r36, %r28;
	mov.b32 	%r45, 1;
$L__BB0_3:
	add.s32 	%r29, %r37, 3;
	mul.lo.s32 	%r30, %r29, %r45;
	add.s32 	%r31, %r37, 2;
	mul.lo.s32 	%r32, %r31, %r30;
	mad.lo.s32 	%r33, %r32, %r37, %r32;
	mul.lo.s32 	%r45, %r37, %r33;
	add.s32 	%r37, %r37, -4;
	add.s32 	%r36, %r36, 4;
	setp.ne.s32 	%p3, %r36, 0;
	@%p3 bra 	$L__BB0_3;
	add.s32 	%r43, %r37, 3;
$L__BB0_5:
	setp.eq.s32 	%p4, %r3, 0;
	@%p4 bra 	$L__BB0_8;
	neg.s32 	%r42, %r3;
$L__BB0_7:
	.pragma "nounroll";
	mul.lo.s32 	%r45, %r43, %r45;
	add.s32 	%r43, %r43, -1;
	add.s32 	%r42, %r42, 1;
	setp.ne.s32 	%p5, %r42, 0;
	@%p5 bra 	$L__BB0_7;
$L__BB0_8:
	add.u64 	%rd1, %SP, 0;
	add.u64 	%rd2, %SPL, 0;
	st.local.v2.u32 	[%rd2], {%r2, %r45};
	mov.u64 	%rd3, $str;
	cvta.global.u64 	%rd4, %rd3;
	{ // callseq 0, 0
	.param .b64 param0;
	st.param.b64 	[param0], %rd4;
	.param .b64 param1;
	st.param.b64 	[param1], %rd1;
	.param .b32 retval0;
	call.uni (retval0), 
	vprintf, 
	(
	param0, 
	param1
	);
	ld.param.b32 	%r34, [retval0];
	} // callseq 0
	ret;

}


// ===== COMPILED SASS (sm_100) =====

	.target	sm_100

	.elftype	@"ET_EXEC"


//--------------------- .note.nv.tkinfo           --------------------------
	.section	.note.nv.tkinfo,"",@"SHT_NOTE"
	.sectionflags	@"SHF_NOTE_NV_TKINFO"
	.tkinfo
        /*0018*/ 	.word	0x00000002
        /*0030*/ 	.string	""
        /*0030*/ 	.string	"ptxas"
        /*0030*/ 	.string	"Cuda compilation tools, release 13.0, V13.0.88"
        /*0030*/ 	.string	"Build cuda_13.0.r13.0/compiler.36424714_0"
        /*0030*/ 	.string	"-arch sm_100 -m 64 "



//--------------------- .note.nv.cuinfo           --------------------------
	.section	.note.nv.cuinfo,"",@"SHT_NOTE"
	.sectionflags	@"SHF_NOTE_NV_CUINFO"
        /*0018*/ 	.short	0x0002
        /*001a*/ 	.short	0x0064
        /*001c*/ 	.short	0x0082
	.zero		2


//--------------------- .nv.info                  --------------------------
	.section	.nv.info,"",@"SHT_CUDA_INFO"
	.align	4


	//----- nvinfo : EIATTR_REGCOUNT
	.align		4
        /*0000*/ 	.byte	0x04, 0x2f
        /*0002*/ 	.short	(.L_2 - .L_1)
	.align		4
.L_1:
        /*0004*/ 	.word	index@(_Z6kernelv)
        /*0008*/ 	.word	0x00000018


	//----- nvinfo : EIATTR_FRAME_SIZE
	.align		4
.L_2:
        /*000c*/ 	.byte	0x04, 0x11
        /*000e*/ 	.short	(.L_4 - .L_3)
	.align		4
.L_3:
        /*0010*/ 	.word	index@(_Z6kernelv)
        /*0014*/ 	.word	0x00000008


	//----- nvinfo : EIATTR_MIN_STACK_SIZE
	.align		4
.L_4:
        /*0018*/ 	.byte	0x04, 0x12
        /*001a*/ 	.short	(.L_6 - .L_5)
	.align		4
.L_5:
        /*001c*/ 	.word	index@(_Z6kernelv)
        /*0020*/ 	.word	0x00000008
.L_6:


//--------------------- .nv.compat                --------------------------
	.section	.nv.compat,"",@"SHT_CUDA_COMPAT_INFO"
	.align	4
        /*0000*/ 	.byte	0x02, 0x09, 0x00, 0x00, 0x02, 0x02, 0x01, 0x00, 0x02, 0x05, 0x05, 0x00, 0x03, 0x07, 0x01, 0x01
        /*0010*/ 	.byte	0x02, 0x03, 0x00, 0x00, 0x02, 0x06, 0x01, 0x00, 0x04, 0x0b, 0x08, 0x00, 0x09, 0x00, 0x00, 0x00
        /*0020*/ 	.byte	0x00, 0x00, 0x00, 0x00


//--------------------- .nv.info._Z6kernelv       --------------------------
	.section	.nv.info._Z6kernelv,"",@"SHT_CUDA_INFO"
	.sectionflags	@""
	.align	4


	//----- nvinfo : EIATTR_CUDA_API_VERSION
	.align		4
        /*0000*/ 	.byte	0x04, 0x37
        /*0002*/ 	.short	(.L_8 - .L_7)
.L_7:
        /*0004*/ 	.word	0x00000082


	//----- nvinfo : EIATTR_SPARSE_MMA_MASK
	.align		4
.L_8:
        /*0008*/ 	.byte	0x03, 0x50
        /*000a*/ 	.short	0x0000


	//----- nvinfo : EIATTR_MAXREG_COUNT
	.align		4
        /*000c*/ 	.byte	0x03, 0x1b
        /*000e*/ 	.short	0x00ff


	//----- nvinfo : EIATTR_EXTERNS
	.align		4
        /*0010*/ 	.byte	0x04, 0x0f
        /*0012*/ 	.short	(.L_10 - .L_9)


	//   ....[0]....
	.align		4
.L_9:
        /*0014*/ 	.word	index@(vprintf)


	//----- nvinfo : EIATTR_MERCURY_ISA_VERSION
	.align		4
.L_10:
        /*0018*/ 	.byte	0x03, 0x5f
        /*001a*/ 	.short	0x0101


	//----- nvinfo : EIATTR_VRC_CTA_INIT_COUNT
	.align		4
        /*001c*/ 	.byte	0x02, 0x4a
	.zero		1
	.zero		1


	//----- nvinfo : EIATTR_SYSCALL_OFFSETS
	.align		4
        /*0020*/ 	.byte	0x04, 0x46
        /*0022*/ 	.short	(.L_12 - .L_11)


	//   ....[0]....
.L_11:
        /*0024*/ 	.word	0x00000730


	//----- nvinfo : EIATTR_EXIT_INSTR_OFFSETS
	.align		4
.L_12:
        /*0028*/ 	.byte	0x04, 0x1c
        /*002a*/ 	.short	(.L_14 - .L_13)


	//   ....[0]....
.L_13:
        /*002c*/ 	.word	0x00000740


	//----- nvinfo : EIATTR_CRS_STACK_SIZE
	.align		4
.L_14:
        /*0030*/ 	.byte	0x04, 0x1e
        /*0032*/ 	.short	(.L_16 - .L_15)
.L_15:
        /*0034*/ 	.word	0x00000000


	//----- nvinfo : EIATTR_SW_WAR
	.align		4
.L_16:
        /*0038*/ 	.byte	0x04, 0x36
        /*003a*/ 	.short	(.L_18 - .L_17)
.L_17:
        /*003c*/ 	.word	0x00000008
.L_18:


//--------------------- .nv.callgraph             --------------------------
	.section	.nv.callgraph,"",@"SHT_CUDA_CALLGRAPH"
	.align	4
	.sectionentsize	8
	.align		4
        /*0000*/ 	.word	0x00000000
	.align		4
        /*0004*/ 	.word	0xffffffff
	.align		4
        /*0008*/ 	.word	index@(_Z6kernelv)
	.align		4
        /*000c*/ 	.word	index@(vprintf)
	.align		4
        /*0010*/ 	.word	0x00000000
	.align		4
        /*0014*/ 	.word	0xfffffffe
	.align		4
        /*0018*/ 	.word	0x00000000
	.align		4
        /*001c*/ 	.word	0xfffffffd
	.align		4
        /*0020*/ 	.word	0x00000000
	.align		4
        /*0024*/ 	.word	0xfffffffc


//--------------------- .nv.constant4             --------------------------
	.section	.nv.constant4,"a",@progbits
	.align	8
	.align		8
.nv.constant4:
        /*0000*/ 	.dword	vprintf
	.align		8
        /*0008*/ 	.dword	$str


//--------------------- .text._Z6kernelv          --------------------------
	.section	.text._Z6kernelv,"ax",@progbits
	.align	128
        .global         _Z6kernelv
        .type           _Z6kernelv,@function
        .size           _Z6kernelv,(.L_x_15 - _Z6kernelv)
        .other          _Z6kernelv,@"STO_CUDA_ENTRY STV_DEFAULT"
_Z6kernelv:
.text._Z6kernelv:
[----:B------:R-:W0:Y:S01]  /*0000*/  LDC R1, c[0x0][0x37c] ;  /* 0x0000df00ff017b82 */ /* 0x000e220000000800 */
[----:B------:R-:W1:Y:S01]  /*0010*/  S2R R5, SR_TID.X ;  /* 0x0000000000057919 */ /* 0x000e620000002100 */
[----:B------:R-:W2:Y:S01]  /*0020*/  LDCU UR4, c[0x0][0x2f8] ;  /* 0x00005f00ff0477ac */ /* 0x000ea20008000800 */
[----:B0-----:R-:W-:Y:S01]  /*0030*/  IADD3 R1, PT, PT, R1, -0x8, RZ ;  /* 0xfffffff801017810 */ /* 0x001fe20007ffe0ff */
[----:B------:R-:W-:Y:S01]  /*0040*/  BSSY.RECONVERGENT B2, `(.L_x_0) ;  /* 0x0000067000027945 */ /* 0x000fe20003800200 */
[----:B------:R-:W-:Y:S01]  /*0050*/  IMAD.MOV.U32 R3, RZ, RZ, 0x1 ;  /* 0x00000001ff037424 */ /* 0x000fe200078e00ff */
[----:B------:R-:W0:Y:S01]  /*0060*/  LDCU UR5, c[0x0][0x2fc] ;  /* 0x00005f80ff0577ac */ /* 0x000e220008000800 */
[----:B--2---:R-:W-:-:S05]  /*0070*/  IADD3 R6, P1, PT, R1, UR4, RZ ;  /* 0x0000000401067c10 */ /* 0x004fca000ff3e0ff */
[----:B0-----:R-:W-:Y:S01]  /*0080*/  IMAD.X R7, RZ, RZ, UR5, P1 ;  /* 0x00000005ff077e24 */ /* 0x001fe200088e06ff */
[C---:B-1----:R-:W-:Y:S02]  /*0090*/  ISETP.NE.AND P0, PT, R5.reuse, RZ, PT ;  /* 0x000000ff0500720c */ /* 0x042fe40003f05270 */
[----:B------:R-:W-:-:S11]  /*00a0*/  IADD3 R2, PT, PT, R5, 0x1, RZ ;  /* 0x0000000105027810 */ /* 0x000fd60007ffe0ff */
[----:B------:R-:W-:Y:S05]  /*00b0*/  @!P0 BRA `(.L_x_1) ;  /* 0x00000004007c8947 */ /* 0x000fea0003800000 */
[C---:B------:R-:W-:Y:S01]  /*00c0*/  ISETP.GE.U32.AND P0, PT, R5.reuse, 0x4, PT ;  /* 0x000000040500780c */ /* 0x040fe20003f06070 */
[----:B------:R-:W-:Y:S01]  /*00d0*/  BSSY.RECONVERGENT B1, `(.L_x_2) ;  /* 0x0000055000017945 */ /* 0x000fe20003800200 */
[----:B------:R-:W-:Y:S01]  /*00e0*/  LOP3.LUT R0, R5, 0x3, RZ, 0xc0, !PT ;  /* 0x0000000305007812 */ /* 0x000fe200078ec0ff */
[----:B------:R-:W-:Y:S01]  /*00f0*/  IMAD.MOV.U32 R3, RZ, RZ, 0x1 ;  /* 0x00000001ff037424 */ /* 0x000fe200078e00ff */
[----:B------:R-:W-:-:S09]  /*0100*/  MOV R4, R2 ;  /* 0x0000000200047202 */ /* 0x000fd20000000f00 */
[----:B------:R-:W-:Y:S05]  /*0110*/  @!P0 BRA `(.L_x_3) ;  /* 0x0000000400408947 */ /* 0x000fea0003800000 */
[C---:B------:R-:W-:Y:S01]  /*0120*/  LOP3.LUT R4, R5.reuse, 0x3fc, RZ, 0xc0, !PT ;  /* 0x000003fc05047812 */ /* 0x040fe200078ec0ff */
[----:B------:R-:W-:Y:S01]  /*0130*/  BSSY.RECONVERGENT B0, `(.L_x_4) ;  /* 0x000004d000007945 */ /* 0x000fe20003800200 */
[----:B------:R-:W-:Y:S02]  /*0140*/  HFMA2 R3, -RZ, RZ, 0, 5.9604644775390625e-08 ;  /* 0x00000001ff037431 */ /* 0x000fe400000001ff */
[----:B------:R-:W-:Y:S01]  /*0150*/  VIADD R5, R5, 0xfffffffe ;  /* 0xfffffffe05057836 */ /* 0x000fe20000000000 */
[----:B------:R-:W-:-:S04]  /*0160*/  IADD3 R4, PT, PT, -R4, RZ, RZ ;  /* 0x000000ff04047210 */ /* 0x000fc80007ffe1ff */
[----:B------:R-:W-:-:S13]  /*0170*/  ISETP.GE.AND P0, PT, R4, RZ, PT ;  /* 0x000000ff0400720c */ /* 0x000fda0003f06270 */
[----:B------:R-:W-:Y:S05]  /*0180*/  @P0 BRA `(.L_x_5) ;  /* 0x0000000000f40947 */ /* 0x000fea0003800000 */
[----:B------:R-:W-:Y:S01]  /*0190*/  IMAD.MOV R8, RZ, RZ, -R4 ;  /* 0x000000ffff087224 */ /* 0x000fe200078e0a04 */
[----:B------:R-:W-:Y:S01]  /*01a0*/  BSSY.RECONVERGENT B3, `(.L_x_6) ;  /* 0x0000024000037945 */ /* 0x000fe20003800200 */
[----:B------:R-:W-:-:S03]  /*01b0*/  PLOP3.LUT P0, PT, PT, PT, PT, 0x80, 0x8 ;  /* 0x000000000008781c */ /* 0x000fc60003f0f070 */
[----:B------:R-:W-:-:S13]  /*01c0*/  ISETP.GT.AND P1, PT, R8, 0xc, PT ;  /* 0x0000000c0800780c */ /* 0x000fda0003f24270 */
[----:B------:R-:W-:Y:S05]  /*01d0*/  @!P1 BRA `(.L_x_7) ;  /* 0x0000000000809947 */ /* 0x000fea0003800000 */
[----:B------:R-:W-:-:S13]  /*01e0*/  PLOP3.LUT P0, PT, PT, PT, PT, 0x8, 0x80 ;  /* 0x000000000080781c */ /* 0x000fda0003f0e170 */
.L_x_8:
[C---:B------:R-:W-:Y:S01]  /*01f0*/  IADD3 R8, PT, PT, R5.reuse, 0x3, RZ ;  /* 0x0000000305087810 */ /* 0x040fe20007ffe0ff */
[C---:B------:R-:W-:Y:S01]  /*0200*/  VIADD R9, R5.reuse, 0x2 ;  /* 0x0000000205097836 */ /* 0x040fe20000000000 */
[C---:B------:R-:W-:Y:S01]  /*0210*/  IADD3 R11, PT, PT, R5.reuse, -0x6, RZ ;  /* 0xfffffffa050b7810 */ /* 0x040fe20007ffe0ff */
[----:B------:R-:W-:Y:S02]  /*0220*/  VIADD R4, R4, 0x10 ;  /* 0x0000001004047836 */ /* 0x000fe40000000000 */
[----:B------:R-:W-:Y:S01]  /*0230*/  IMAD R8, R8, R3, RZ ;  /* 0x0000000308087224 */ /* 0x000fe200078e02ff */
[C---:B------:R-:W-:Y:S02]  /*0240*/  IADD3 R3, PT, PT, R5.reuse, -0x1, RZ ;  /* 0xffffffff05037810 */ /* 0x040fe40007ffe0ff */
[----:B------:R-:W-:Y:S01]  /*0250*/  ISETP.GE.AND P1, PT, R4, -0xc, PT ;  /* 0xfffffff40400780c */ /* 0x000fe20003f26270 */
[----:B------:R-:W-:Y:S01]  /*0260*/  IMAD R8, R8, R9, RZ ;  /* 0x0000000908087224 */ /* 0x000fe200078e02ff */
[----:B------:R-:W-:-:S03]  /*0270*/  IADD3 R9, PT, PT, R5, -0x2, RZ ;  /* 0xfffffffe05097810 */ /* 0x000fc60007ffe0ff */
[----:B------:R-:W-:-:S04]  /*0280*/  IMAD R8, R8, R5, R8 ;  /* 0x0000000508087224 */ /* 0x000fc800078e0208 */
[----:B------:R-:W-:-:S04]  /*0290*/  IMAD R8, R8, R5, RZ ;  /* 0x0000000508087224 */ /* 0x000fc800078e02ff */
[----:B------:R-:W-:Y:S02]  /*02a0*/  IMAD R8, R8, R3, RZ ;  /* 0x0000000308087224 */ /* 0x000fe400078e02ff */
[C---:B------:R-:W-:Y:S02]  /*02b0*/  VIADD R3, R5.reuse, 0xfffffffc ;  /* 0xfffffffc05037836 */ /* 0x040fe40000000000 */
[----:B------:R-:W-:Y:S01]  /*02c0*/  IMAD R8, R8, R9, RZ ;  /* 0x0000000908087224 */ /* 0x000fe200078e02ff */
[----:B------:R-:W-:-:S03]  /*02d0*/  IADD3 R9, PT, PT, R5, -0x5, RZ ;  /* 0xfffffffb05097810 */ /* 0x000fc60007ffe0ff */
[----:B------:R-:W-:-:S04]  /*02e0*/  IMAD R8, R3, R8, R8 ;  /* 0x0000000803087224 */ /* 0x000fc800078e0208 */
[----:B------:R-:W-:Y:S02]  /*02f0*/  IMAD R8, R3, R8, RZ ;  /* 0x0000000803087224 */ /* 0x000fe400078e02ff */
[C---:B------:R-:W-:Y:S02]  /*0300*/  VIADD R3, R5.reuse, 0xfffffff8 ;  /* 0xfffffff805037836 */ /* 0x040fe40000000000 */
[----:B------:R-:W-:Y:S01]  /*0310*/  IMAD R8, R8, R9, RZ ;  /* 0x0000000908087224 */ /* 0x000fe200078e02ff */
[----:B------:R-:W-:-:S03]  /*0320*/  IADD3 R9, PT, PT, R5, -0x9, RZ ;  /* 0xfffffff705097810 */ /* 0x000fc60007ffe0ff */
[----:B------:R-:W-:Y:S01]  /*0330*/  IMAD R8, R8, R11, RZ ;  /* 0x0000000b08087224 */ /* 0x000fe200078e02ff */
[----:B------:R-:W-:-:S03]  /*0340*/  IADD3 R11, PT, PT, R5, -0xa, RZ ;  /* 0xfffffff6050b7810 */ /* 0x000fc60007ffe0ff */
[----:B------:R-:W-:-:S04]  /*0350*/  IMAD R8, R3, R8, R8 ;  /* 0x0000000803087224 */ /* 0x000fc800078e0208 */
[----:B------:R-:W-:Y:S01]  /*0360*/  IMAD R8, R3, R8, RZ ;  /* 0x0000000803087224 */ /* 0x000fe200078e02ff */
[C---:B------:R-:W-:Y:S02]  /*0370*/  IADD3 R3, PT, PT, R5.reuse, -0xc, RZ ;  /* 0xfffffff405037810 */ /* 0x040fe40007ffe0ff */
[----:B------:R-:W-:Y:S01]  /*0380*/  IADD3 R5, PT, PT, R5, -0x10, RZ ;  /* 0xfffffff005057810 */ /* 0x000fe20007ffe0ff */
[----:B------:R-:W-:-:S04]  /*0390*/  IMAD R8, R8, R9, RZ ;  /* 0x0000000908087224 */ /* 0x000fc800078e02ff */
[----:B------:R-:W-:-:S04]  /*03a0*/  IMAD R8, R8, R11, RZ ;  /* 0x0000000b08087224 */ /* 0x000fc800078e02ff */
[----:B------:R-:W-:-:S04]  /*03b0*/  IMAD R8, R3, R8, R8 ;  /* 0x0000000803087224 */ /* 0x000fc800078e0208 */
[----:B------:R-:W-:Y:S01]  /*03c0*/  IMAD R3, R3, R8, RZ ;  /* 0x0000000803037224 */ /* 0x000fe200078e02ff */
[----:B------:R-:W-:Y:S06]  /*03d0*/  @!P1 BRA `(.L_x_8) ;  /* 0xfffffffc00849947 */ /* 0x000fec000383ffff */
.L_x_7:
[----:B------:R-:W-:Y:S05]  /*03e0*/  BSYNC.RECONVERGENT B3 ;  /* 0x0000000000037941 */ /* 0x000fea0003800200 */
.L_x_6:
[----:B------:R-:W-:Y:S01]  /*03f0*/  IMAD.MOV R8, RZ, RZ, -R4 ;  /* 0x000000ffff087224 */ /* 0x000fe200078e0a04 */
[----:B------:R-:W-:Y:S04]  /*0400*/  BSSY.RECONVERGENT B3, `(.L_x_9) ;  /* 0x0000013000037945 */ /* 0x000fe80003800200 */
[----:B------:R-:W-:-:S13]  /*0410*/  ISETP.GT.AND P1, PT, R8, 0x4, PT ;  /* 0x000000040800780c */ /* 0x000fda0003f24270 */
[----:B------:R-:W-:Y:S05]  /*0420*/  @!P1 BRA `(.L_x_10) ;  /* 0x0000000000409947 */ /* 0x000fea0003800000 */
[C---:B------:R-:W-:Y:S01]  /*0430*/  IADD3 R8, PT, PT, R5.reuse, 0x3, RZ ;  /* 0x0000000305087810 */ /* 0x040fe20007ffe0ff */
[----:B------:R-:W-:Y:S01]  /*0440*/  VIADD R4, R4, 0x8 ;  /* 0x0000000804047836 */ /* 0x000fe20000000000 */
[----:B------:R-:W-:Y:S02]  /*0450*/  IADD3 R9, PT, PT, R5, 0x2, RZ ;  /* 0x0000000205097810 */ /* 0x000fe40007ffe0ff */
[----:B------:R-:W-:Y:S01]  /*0460*/  PLOP3.LUT P0, PT, PT, PT, PT, 0x8, 0x80 ;  /* 0x000000000080781c */ /* 0x000fe20003f0e170 */
[----:B------:R-:W-:Y:S02]  /*0470*/  IMAD R8, R3, R8, RZ ;  /* 0x0000000803087224 */ /* 0x000fe400078e02ff */
[C---:B------:R-:W-:Y:S02]  /*0480*/  VIADD R3, R5.reuse, 0xffffffff ;  /* 0xffffffff05037836 */ /* 0x040fe40000000000 */
[----:B------:R-:W-:Y:S01]  /*0490*/  IMAD R8, R8, R9, RZ ;  /* 0x0000000908087224 */ /* 0x000fe200078e02ff */
[----:B------:R-:W-:-:S03]  /*04a0*/  IADD3 R9, PT, PT, R5, -0x2, RZ ;  /* 0xfffffffe05097810 */ /* 0x000fc60007ffe0ff */
[----:B------:R-:W-:-:S04]  /*04b0*/  IMAD R8, R5, R8, R8 ;  /* 0x0000000805087224 */ /* 0x000fc800078e0208 */
[----:B------:R-:W-:-:S04]  /*04c0*/  IMAD R8, R5, R8, RZ ;  /* 0x0000000805087224 */ /* 0x000fc800078e02ff */
[----:B------:R-:W-:Y:S01]  /*04d0*/  IMAD R8, R8, R3, RZ ;  /* 0x0000000308087224 */ /* 0x000fe200078e02ff */
[C---:B------:R-:W-:Y:S02]  /*04e0*/  IADD3 R3, PT, PT, R5.reuse, -0x4, RZ ;  /* 0xfffffffc05037810 */ /* 0x040fe40007ffe0ff */
[----:B------:R-:W-:Y:S01]  /*04f0*/  IADD3 R5, PT, PT, R5, -0x8, RZ ;  /* 0xfffffff805057810 */ /* 0x000fe20007ffe0ff */
[----:B------:R-:W-:-:S04]  /*0500*/  IMAD R8, R8, R9, RZ ;  /* 0x0000000908087224 */ /* 0x000fc800078e02ff */
[----:B------:R-:W-:-:S04]  /*0510*/  IMAD R8, R3, R8, R8 ;  /* 0x0000000803087224 */ /* 0x000fc800078e0208 */
[----:B------:R-:W-:-:S07]  /*0520*/  IMAD R3, R3, R8, RZ ;  /* 0x0000000803037224 */ /* 0x000fce00078e02ff */
.L_x_10:
[----:B------:R-:W-:Y:S05]  /*0530*/  BSYNC.RECONVERGENT B3 ;  /* 0x0000000000037941 */ /* 0x000fea0003800200 */
.L_x_9:
[----:B------:R-:W-:-:S13]  /*0540*/  ISETP.NE.OR P0, PT, R4, RZ, P0 ;  /* 0x000000ff0400720c */ /* 0x000fda0000705670 */
[----:B------:R-:W-:Y:S05]  /*0550*/  @!P0 BRA `(.L_x_11) ;  /* 0x0000000000288947 */ /* 0x000fea0003800000 */
.L_x_5:
[----:B------:R-:W-:Y:S01]  /*0560*/  IADD3 R4, PT, PT, R4, 0x4, RZ ;  /* 0x0000000404047810 */ /* 0x000fe20007ffe0ff */
[C---:B------:R-:W-:Y:S01]  /*0570*/  VIADD R9, R5.reuse, 0x2 ;  /* 0x0000000205097836 */ /* 0x040fe20000000000 */
[----:B------:R-:W-:Y:S02]  /*0580*/  IADD3 R8, PT, PT, R5, 0x3, RZ ;  /* 0x0000000305087810 */ /* 0x000fe40007ffe0ff */
[----:B------:R-:W-:-:S03]  /*0590*/  ISETP.NE.AND P0, PT, R4, RZ, PT ;  /* 0x000000ff0400720c */ /* 0x000fc60003f05270 */
[----:B------:R-:W-:-:S04]  /*05a0*/  IMAD R8, R8, R3, RZ ;  /* 0x0000000308087224 */ /* 0x000fc800078e02ff */
[----:B------:R-:W-:-:S04]  /*05b0*/  IMAD R8, R8, R9, RZ ;  /* 0x0000000908087224 */ /* 0x000fc800078e02ff */
[----:B------:R-:W-:-:S04]  /*05c0*/  IMAD R8, R8, R5, R8 ;  /* 0x0000000508087224 */ /* 0x000fc800078e0208 */
[----:B------:R-:W-:Y:S01]  /*05d0*/  IMAD R3, R8, R5, RZ ;  /* 0x0000000508037224 */ /* 0x000fe200078e02ff */
[----:B------:R-:W-:Y:S01]  /*05e0*/  IADD3 R5, PT, PT, R5, -0x4, RZ ;  /* 0xfffffffc05057810 */ /* 0x000fe20007ffe0ff */
[----:B------:R-:W-:Y:S06]  /*05f0*/  @P0 BRA `(.L_x_5) ;  /* 0xfffffffc00d80947 */ /* 0x000fec000383ffff */
.L_x_11:
[----:B------:R-:W-:Y:S05]  /*0600*/  BSYNC.RECONVERGENT B0 ;  /* 0x0000000000007941 */ /* 0x000fea0003800200 */
.L_x_4:
[----:B------:R-:W-:-:S07]  /*0610*/  VIADD R4, R5, 0x3 ;  /* 0x0000000305047836 */ /* 0x000fce0000000000 */
.L_x_3:
[----:B------:R-:W-:Y:S05]  /*0620*/  BSYNC.RECONVERGENT B1 ;  /* 0x0000000000017941 */ /* 0x000fea0003800200 */
.L_x_2:
[----:B------:R-:W-:-:S13]  /*0630*/  ISETP.NE.AND P0, PT, R0, RZ, PT ;  /* 0x000000ff0000720c */ /* 0x000fda0003f05270 */
[----:B------:R-:W-:Y:S05]  /*0640*/  @!P0 BRA `(.L_x_1) ;  /* 0x0000000000188947 */ /* 0x000fea0003800000 */
[----:B------:R-:W-:-:S07]  /*0650*/  IADD3 R0, PT, PT, -R0, RZ, RZ ;  /* 0x000000ff00007210 */ /* 0x000fce0007ffe1ff */
.L_x_12:
[----:B------:R-:W-:Y:S01]  /*0660*/  IADD3 R0, PT, PT, R0, 0x1, RZ ;  /* 0x0000000100007810 */ /* 0x000fe20007ffe0ff */
[C---:B------:R-:W-:Y:S02]  /*0670*/  IMAD R3, R4.reuse, R3, RZ ;  /* 0x0000000304037224 */ /* 0x040fe400078e02ff */
[----:B------:R-:W-:Y:S01]  /*0680*/  VIADD R4, R4, 0xffffffff ;  /* 0xffffffff04047836 */ /* 0x000fe20000000000 */
[----:B------:R-:W-:-:S13]  /*0690*/  ISETP.NE.AND P0, PT, R0, RZ, PT ;  /* 0x000000ff0000720c */ /* 0x000fda0003f05270 */
[----:B------:R-:W-:Y:S05]  /*06a0*/  @P0 BRA `(.L_x_12) ;  /* 0xfffffffc00ec0947 */ /* 0x000fea000383ffff */
.L_x_1:
[----:B------:R-:W-:Y:S05]  /*06b0*/  BSYNC.RECONVERGENT B2 ;  /* 0x0000000000027941 */ /* 0x000fea0003800200 */
.L_x_0:
[----:B------:R-:W-:Y:S01]  /*06c0*/  MOV R0, 0x0 ;  /* 0x0000000000007802 */ /* 0x000fe20000000f00 */
[----:B------:R0:W-:Y:S01]  /*06d0*/  STL.64 [R1], R2 ;  /* 0x0000000201007387 */ /* 0x0001e20000100a00 */
[----:B------:R-:W1:Y:S02]  /*06e0*/  LDCU.64 UR4, c[0x4][0x8] ;  /* 0x01000100ff0477ac */ /* 0x000e640008000a00 */
[----:B------:R0:W2:Y:S01]  /*06f0*/  LDC.64 R8, c[0x4][R0] ;  /* 0x0100000000087b82 */ /* 0x0000a20000000a00 */
[----:B-1----:R-:W-:Y:S02]  /*0700*/  MOV R4, UR4 ;  /* 0x0000000400047c02 */ /* 0x002fe40008000f00 */
[----:B0-----:R-:W-:-:S07]  /*0710*/  MOV R5, UR5 ;  /* 0x0000000500057c02 */ /* 0x001fce0008000f00 */
[----:B------:R-:W-:-:S07]  /*0720*/  LEPC R20, `(.L_x_13) ;  /* 0x000000001014794e */ /* 0x000fce0000000000 */
[----:B--2---:R-:W-:Y:S05]  /*0730*/  CALL.ABS.NOINC R8 ;  /* 0x0000000008007343 */ /* 0x004fea0003c00000 */
.L_x_13:
[----:B------:R-:W-:Y:S05]  /*0740*/  EXIT ;  /* 0x000000000000794d */ /* 0x000fea0003800000 */
.L_x_14:
[----:B------:R-:W-:-:S00]  /*0750*/  BRA `(.L_x_14) ;  /* 0xfffffffc00fc7947 */ /* 0x000fc0000383ffff */
[----:B------:R-:W-:-:S00]  /*0760*/  NOP ;  /* 0x0000000000007918 */ /* 0x000fc00000000000 */
        /* <DEDUP_REMOVED lines=9> */
.L_x_15:


//--------------------- .nv.global.init           --------------------------
	.section	.nv.global.init,"aw",@progbits
.nv.global.init:
	.type		$str,@object
	.size		$str,(.L_0 - $str)
$str:
        /*0000*/ 	.byte	0x25, 0x64, 0x21, 0x3d, 0x25, 0x64, 0x0a, 0x00
.L_0:


//--------------------- .nv.shared.reserved.0     --------------------------
	.section	.nv.shared.reserved.0,"aw",@nobits
	.weak		__nv_reservedSMEM_offset_0_alias
	.size		__nv_reservedSMEM_offset_0_alias, 0, 64
	.other		__nv_reservedSMEM_offset_0_alias,@"STO_CUDA_RESERVED_SHARED STV_DEFAULT"
__nv_reservedSMEM_offset_0_alias:
	.zero		0
	.zero		64


//--------------------- .nv.constant0._Z6kernelv  --------------------------
	.section	.nv.constant0._Z6kernelv,"a",@progbits
	.sectionflags	@""
	.align	4
.nv.constant0._Z6kernelv:
	.zero		896


//--------------------- SYMBOLS --------------------------

	.type		.nv.reservedSmem.offset0,@object
	.size		.nv.reservedSmem.offset0,0x4
	.type		vprintf,@function
